//
// Generated by NVIDIA NVVM Compiler
//
// Compiler Build ID: CL-36424714
// Cuda compilation tools, release 13.0, V13.0.88
// Based on NVVM 20.0.0
//

.version 9.0
.target sm_100
.address_size 64

	// .globl	sobel_filter
.const .align 4 .b8 GX_kernel[36] = {0, 0, 128, 191, 0, 0, 0, 0, 0, 0, 128, 63, 0, 0, 0, 192, 0, 0, 0, 0, 0, 0, 0, 64, 0, 0, 128, 191, 0, 0, 0, 0, 0, 0, 128, 63};
.const .align 4 .b8 GY_kernel[36] = {0, 0, 128, 191, 0, 0, 0, 192, 0, 0, 128, 191, 0, 0, 0, 0, 0, 0, 0, 0, 0, 0, 0, 0, 0, 0, 128, 63, 0, 0, 0, 64, 0, 0, 128, 63};
// _ZZ12sobel_filterE1I has been demoted

.visible .entry sobel_filter(
	.param .u64 .ptr .align 1 sobel_filter_param_0,
	.param .u64 .ptr .align 1 sobel_filter_param_1,
	.param .u64 sobel_filter_param_2,
	.param .u64 sobel_filter_param_3,
	.param .u64 sobel_filter_param_4,
	.param .u64 sobel_filter_param_5
)
{
	.reg .pred 	%p<56>;
	.reg .b32 	%r<48>;
	.reg .b32 	%f<147>;
	.reg .b64 	%rd<54>;
	// demoted variable
	.shared .align 4 .b8 _ZZ12sobel_filterE1I[1024];
	ld.param.u64 	%rd15, [sobel_filter_param_2];
	ld.param.u64 	%rd18, [sobel_filter_param_3];
	mov.u32 	%r5, %ctaid.x;
	shl.b32 	%r6, %r5, 4;
	mov.u32 	%r1, %tid.x;
	add.s32 	%r2, %r6, %r1;
	mov.u32 	%r7, %ctaid.y;
	shl.b32 	%r8, %r7, 4;
	mov.u32 	%r3, %tid.y;
	add.s32 	%r9, %r8, %r3;
	cvt.s64.s32 	%rd19, %r2;
	setp.gt.u64 	%p4, %rd15, %rd19;
	cvt.u64.u32 	%rd1, %r9;
	setp.gt.u64 	%p5, %rd18, %rd1;
	and.pred  	%p6, %p4, %p5;
	setp.gt.s32 	%p7, %r2, -1;
	and.pred  	%p8, %p7, %p6;
	@%p8 bra 	$L__BB0_2;
	shl.b32 	%r42, %r1, 6;
	mov.u32 	%r43, _ZZ12sobel_filterE1I;
	add.s32 	%r44, %r43, %r42;
	shl.b32 	%r45, %r3, 2;
	add.s32 	%r46, %r44, %r45;
	mov.b32 	%r47, 0;
	st.shared.u32 	[%r46], %r47;
	bra.uni 	$L__BB0_50;
$L__BB0_2:
	ld.param.u64 	%rd53, [sobel_filter_param_5];
	ld.param.u64 	%rd48, [sobel_filter_param_0];
	cvt.u32.u64 	%r11, %rd1;
	mul.lo.s64 	%rd21, %rd18, %rd53;
	cvt.s64.s32 	%rd2, %rd21;
	cvt.u64.u32 	%rd3, %r2;
	mul.lo.s64 	%rd4, %rd2, %rd3;
	cvta.to.global.u64 	%rd22, %rd48;
	add.s64 	%rd5, %rd22, %rd4;
	shl.b64 	%rd23, %rd1, 2;
	add.s64 	%rd6, %rd5, %rd23;
	ld.global.nc.f32 	%f1, [%rd6];
	shl.b32 	%r12, %r1, 6;
	mov.u32 	%r13, _ZZ12sobel_filterE1I;
	add.s32 	%r14, %r13, %r12;
	shl.b32 	%r15, %r3, 2;
	add.s32 	%r4, %r14, %r15;
	st.shared.f32 	[%r4], %f1;
	bar.sync 	0;
	add.s32 	%r16, %r2, -1;
	cvt.s64.s32 	%rd7, %r16;
	setp.le.u64 	%p9, %rd15, %rd7;
	setp.eq.s32 	%p10, %r2, 0;
	add.s32 	%r17, %r11, -1;
	cvt.s64.s32 	%rd8, %r17;
	setp.le.u64 	%p11, %rd18, %rd8;
	or.pred  	%p12, %p9, %p11;
	or.pred  	%p13, %p10, %p12;
	setp.eq.s32 	%p14, %r11, 0;
	or.pred  	%p15, %p13, %p14;
	mov.f32 	%f129, 0f00000000;
	mov.f32 	%f130, %f129;
	@%p15 bra 	$L__BB0_7;
	add.s32 	%r18, %r1, -1;
	setp.gt.u32 	%p16, %r18, 15;
	@%p16 bra 	$L__BB0_5;
	add.s32 	%r19, %r3, -17;
	setp.gt.u32 	%p17, %r19, -17;
	@%p17 bra 	$L__BB0_6;
$L__BB0_5:
	ld.param.u64 	%rd49, [sobel_filter_param_0];
	cvt.u32.u64 	%r20, %rd8;
	add.s32 	%r21, %r2, -1;
	cvt.u64.u32 	%rd24, %r21;
	cvta.to.global.u64 	%rd25, %rd49;
	mad.lo.s64 	%rd26, %rd2, %rd24, %rd25;
	mul.wide.u32 	%rd27, %r20, 4;
	add.s64 	%rd28, %rd26, %rd27;
	ld.global.nc.f32 	%f76, [%rd28];
	ld.const.f32 	%f77, [GX_kernel];
	fma.rn.f32 	%f129, %f76, %f77, 0f00000000;
	ld.const.f32 	%f78, [GY_kernel];
	fma.rn.f32 	%f130, %f76, %f78, 0f00000000;
	bra.uni 	$L__BB0_7;
$L__BB0_6:
	ld.shared.f32 	%f73, [%r4+-68];
	ld.const.f32 	%f74, [GX_kernel];
	fma.rn.f32 	%f129, %f73, %f74, 0f00000000;
	ld.const.f32 	%f75, [GY_kernel];
	fma.rn.f32 	%f130, %f73, %f75, 0f00000000;
$L__BB0_7:
	ld.param.u64 	%rd50, [sobel_filter_param_0];
	add.s32 	%r22, %r2, -1;
	cvt.u64.u32 	%rd29, %r22;
	cvta.to.global.u64 	%rd30, %rd50;
	mad.lo.s64 	%rd31, %rd2, %rd29, %rd30;
	shl.b64 	%rd32, %rd1, 2;
	add.s64 	%rd9, %rd31, %rd32;
	@%p9 bra 	$L__BB0_11;
	add.s32 	%r23, %r1, -1;
	or.b32  	%r24, %r23, %r3;
	setp.gt.u32 	%p19, %r24, 15;
	@%p19 bra 	$L__BB0_10;
	ld.shared.f32 	%f82, [%r4+-64];
	ld.const.f32 	%f83, [GX_kernel+4];
	fma.rn.f32 	%f131, %f82, %f83, %f129;
	ld.const.f32 	%f84, [GY_kernel+4];
	fma.rn.f32 	%f132, %f82, %f84, %f130;
	bra.uni 	$L__BB0_12;
$L__BB0_10:
	ld.global.nc.f32 	%f79, [%rd9];
	ld.const.f32 	%f80, [GX_kernel+4];
	fma.rn.f32 	%f131, %f79, %f80, %f129;
	ld.const.f32 	%f81, [GY_kernel+4];
	fma.rn.f32 	%f132, %f79, %f81, %f130;
	bra.uni 	$L__BB0_12;
$L__BB0_11:
	add.f32 	%f131, %f129, 0f00000000;
	add.f32 	%f132, %f130, 0f00000000;
$L__BB0_12:
	cvt.u32.u64 	%r25, %rd1;
	add.s32 	%r26, %r25, 1;
	cvt.u64.u32 	%rd33, %r26;
	setp.le.u64 	%p55, %rd18, %rd33;
	or.pred  	%p23, %p9, %p55;
	or.pred  	%p24, %p10, %p23;
	@%p24 bra 	$L__BB0_16;
	add.s32 	%r27, %r1, -1;
	setp.gt.u32 	%p25, %r27, 15;
	setp.gt.u32 	%p26, %r3, 14;
	or.pred  	%p27, %p25, %p26;
	@%p27 bra 	$L__BB0_15;
	ld.shared.f32 	%f85, [%r4+-60];
	ld.const.f32 	%f86, [GX_kernel+8];
	fma.rn.f32 	%f133, %f85, %f86, %f131;
	ld.const.f32 	%f87, [GY_kernel+8];
	fma.rn.f32 	%f134, %f85, %f87, %f132;
	bra.uni 	$L__BB0_17;
$L__BB0_15:
	ld.global.nc.f32 	%f88, [%rd9+4];
	ld.const.f32 	%f89, [GX_kernel+8];
	fma.rn.f32 	%f133, %f88, %f89, %f131;
	ld.const.f32 	%f90, [GY_kernel+8];
	fma.rn.f32 	%f134, %f88, %f90, %f132;
	bra.uni 	$L__BB0_17;
$L__BB0_16:
	add.f32 	%f133, %f131, 0f00000000;
	add.f32 	%f134, %f132, 0f00000000;
$L__BB0_17:
	setp.eq.s32 	%p28, %r25, 0;
	setp.le.u64 	%p29, %rd18, %rd8;
	setp.le.u64 	%p30, %rd15, %rd3;
	or.pred  	%p31, %p30, %p29;
	or.pred  	%p32, %p31, %p28;
	@%p32 bra 	$L__BB0_22;
	setp.gt.u32 	%p33, %r1, 15;
	@%p33 bra 	$L__BB0_21;
	add.s32 	%r30, %r3, -17;
	setp.lt.u32 	%p34, %r30, -16;
	@%p34 bra 	$L__BB0_21;
	ld.shared.f32 	%f91, [%r4+-4];
	ld.const.f32 	%f92, [GX_kernel+12];
	fma.rn.f32 	%f135, %f91, %f92, %f133;
	ld.const.f32 	%f93, [GY_kernel+12];
	fma.rn.f32 	%f136, %f91, %f93, %f134;
	bra.uni 	$L__BB0_23;
$L__BB0_21:
	cvt.u32.u64 	%r31, %rd8;
	mul.wide.u32 	%rd36, %r31, 4;
	add.s64 	%rd37, %rd5, %rd36;
	ld.global.nc.f32 	%f94, [%rd37];
	ld.const.f32 	%f95, [GX_kernel+12];
	fma.rn.f32 	%f135, %f94, %f95, %f133;
	ld.const.f32 	%f96, [GY_kernel+12];
	fma.rn.f32 	%f136, %f94, %f96, %f134;
	bra.uni 	$L__BB0_23;
$L__BB0_22:
	add.f32 	%f135, %f133, 0f00000000;
	add.f32 	%f136, %f134, 0f00000000;
$L__BB0_23:
	setp.le.u64 	%p35, %rd15, %rd3;
	@%p35 bra 	$L__BB0_27;
	or.b32  	%r32, %r1, %r3;
	and.b32  	%r33, %r32, 1008;
	setp.ne.s32 	%p36, %r33, 0;
	@%p36 bra 	$L__BB0_26;
	ld.shared.f32 	%f99, [%r4];
	ld.const.f32 	%f100, [GX_kernel+16];
	fma.rn.f32 	%f137, %f99, %f100, %f135;
	ld.const.f32 	%f101, [GY_kernel+16];
	fma.rn.f32 	%f138, %f99, %f101, %f136;
	mov.pred 	%p54, %p55;
	bra.uni 	$L__BB0_28;
$L__BB0_26:
	ld.const.f32 	%f97, [GX_kernel+16];
	fma.rn.f32 	%f137, %f1, %f97, %f135;
	ld.const.f32 	%f98, [GY_kernel+16];
	fma.rn.f32 	%f138, %f1, %f98, %f136;
	mov.pred 	%p54, %p55;
	bra.uni 	$L__BB0_28;
$L__BB0_27:
	add.f32 	%f137, %f135, 0f00000000;
	add.f32 	%f138, %f136, 0f00000000;
	mov.pred 	%p54, -1;
$L__BB0_28:
	@%p54 bra 	$L__BB0_32;
	setp.gt.u32 	%p38, %r1, 15;
	setp.gt.u32 	%p39, %r3, 14;
	or.pred  	%p40, %p38, %p39;
	@%p40 bra 	$L__BB0_31;
	ld.shared.f32 	%f102, [%r4+4];
	ld.const.f32 	%f103, [GX_kernel+20];
	fma.rn.f32 	%f139, %f102, %f103, %f137;
	ld.const.f32 	%f104, [GY_kernel+20];
	fma.rn.f32 	%f140, %f102, %f104, %f138;
	bra.uni 	$L__BB0_33;
$L__BB0_31:
	ld.global.nc.f32 	%f105, [%rd6+4];
	ld.const.f32 	%f106, [GX_kernel+20];
	fma.rn.f32 	%f139, %f105, %f106, %f137;
	ld.const.f32 	%f107, [GY_kernel+20];
	fma.rn.f32 	%f140, %f105, %f107, %f138;
	bra.uni 	$L__BB0_33;
$L__BB0_32:
	add.f32 	%f139, %f137, 0f00000000;
	add.f32 	%f140, %f138, 0f00000000;
$L__BB0_33:
	ld.param.u64 	%rd51, [sobel_filter_param_0];
	setp.eq.s32 	%p41, %r25, 0;
	setp.le.u64 	%p42, %rd18, %rd8;
	add.s32 	%r36, %r2, 1;
	cvt.u64.u32 	%rd10, %r36;
	setp.le.u64 	%p43, %rd15, %rd10;
	cvta.to.global.u64 	%rd40, %rd51;
	mad.lo.s64 	%rd11, %rd2, %rd10, %rd40;
	or.pred  	%p44, %p43, %p42;
	or.pred  	%p45, %p44, %p41;
	@%p45 bra 	$L__BB0_38;
	setp.gt.u32 	%p46, %r1, 14;
	@%p46 bra 	$L__BB0_37;
	add.s32 	%r37, %r3, -17;
	setp.lt.u32 	%p47, %r37, -16;
	@%p47 bra 	$L__BB0_37;
	ld.shared.f32 	%f108, [%r4+60];
	ld.const.f32 	%f109, [GX_kernel+24];
	fma.rn.f32 	%f141, %f108, %f109, %f139;
	ld.const.f32 	%f110, [GY_kernel+24];
	fma.rn.f32 	%f142, %f108, %f110, %f140;
	bra.uni 	$L__BB0_39;
$L__BB0_37:
	cvt.u32.u64 	%r38, %rd8;
	mul.wide.u32 	%rd41, %r38, 4;
	add.s64 	%rd42, %rd11, %rd41;
	ld.global.nc.f32 	%f111, [%rd42];
	ld.const.f32 	%f112, [GX_kernel+24];
	fma.rn.f32 	%f141, %f111, %f112, %f139;
	ld.const.f32 	%f113, [GY_kernel+24];
	fma.rn.f32 	%f142, %f111, %f113, %f140;
	bra.uni 	$L__BB0_39;
$L__BB0_38:
	add.f32 	%f141, %f139, 0f00000000;
	add.f32 	%f142, %f140, 0f00000000;
$L__BB0_39:
	setp.le.u64 	%p48, %rd15, %rd10;
	add.s64 	%rd12, %rd11, %rd32;
	@%p48 bra 	$L__BB0_43;
	setp.gt.u32 	%p49, %r1, 14;
	setp.gt.u32 	%p50, %r3, 15;
	or.pred  	%p51, %p49, %p50;
	@%p51 bra 	$L__BB0_42;
	ld.shared.f32 	%f114, [%r4+64];
	ld.const.f32 	%f115, [GX_kernel+28];
	fma.rn.f32 	%f143, %f114, %f115, %f141;
	ld.const.f32 	%f116, [GY_kernel+28];
	fma.rn.f32 	%f144, %f114, %f116, %f142;
	bra.uni 	$L__BB0_44;
$L__BB0_42:
	ld.global.nc.f32 	%f117, [%rd12];
	ld.const.f32 	%f118, [GX_kernel+28];
	fma.rn.f32 	%f143, %f117, %f118, %f141;
	ld.const.f32 	%f119, [GY_kernel+28];
	fma.rn.f32 	%f144, %f117, %f119, %f142;
	bra.uni 	$L__BB0_44;
$L__BB0_43:
	add.f32 	%f143, %f141, 0f00000000;
	add.f32 	%f144, %f142, 0f00000000;
	mov.pred 	%p55, -1;
$L__BB0_44:
	@%p55 bra 	$L__BB0_48;
	max.u32 	%r41, %r1, %r3;
	setp.gt.u32 	%p53, %r41, 14;
	@%p53 bra 	$L__BB0_47;
	ld.shared.f32 	%f120, [%r4+68];
	ld.const.f32 	%f121, [GX_kernel+32];
	fma.rn.f32 	%f145, %f120, %f121, %f143;
	ld.const.f32 	%f122, [GY_kernel+32];
	fma.rn.f32 	%f146, %f120, %f122, %f144;
	bra.uni 	$L__BB0_49;
$L__BB0_47:
	ld.global.nc.f32 	%f123, [%rd12+4];
	ld.const.f32 	%f124, [GX_kernel+32];
	fma.rn.f32 	%f145, %f123, %f124, %f143;
	ld.const.f32 	%f125, [GY_kernel+32];
	fma.rn.f32 	%f146, %f123, %f125, %f144;
	bra.uni 	$L__BB0_49;
$L__BB0_48:
	add.f32 	%f145, %f143, 0f00000000;
	add.f32 	%f146, %f144, 0f00000000;
$L__BB0_49:
	ld.param.u64 	%rd52, [sobel_filter_param_1];
	mul.f32 	%f126, %f146, %f146;
	fma.rn.f32 	%f127, %f145, %f145, %f126;
	sqrt.rn.f32 	%f128, %f127;
	cvta.to.global.u64 	%rd44, %rd52;
	add.s64 	%rd45, %rd44, %rd4;
	add.s64 	%rd47, %rd45, %rd32;
	st.global.f32 	[%rd47], %f128;
$L__BB0_50:
	ret;

}


// ===== COMPILED SASS (sm_100) =====

	.target	sm_100

	.elftype	@"ET_EXEC"


//--------------------- .note.nv.tkinfo           --------------------------
	.section	.note.nv.tkinfo,"",@"SHT_NOTE"
	.sectionflags	@"SHF_NOTE_NV_TKINFO"
	.tkinfo
        /*0018*/ 	.word	0x00000002
        /*0030*/ 	.string	""
        /*0030*/ 	.string	"ptxas"
        /*0030*/ 	.string	"Cuda compilation tools, release 13.0, V13.0.88"
        /*0030*/ 	.string	"Build cuda_13.0.r13.0/compiler.36424714_0"
        /*0030*/ 	.string	"-arch sm_100 -m 64 "



//--------------------- .note.nv.cuinfo           --------------------------
	.section	.note.nv.cuinfo,"",@"SHT_NOTE"
	.sectionflags	@"SHF_NOTE_NV_CUINFO"
        /*0018*/ 	.short	0x0002
        /*001a*/ 	.short	0x0064
        /*001c*/ 	.short	0x0082
	.zero		2


//--------------------- .nv.info                  --------------------------
	.section	.nv.info,"",@"SHT_CUDA_INFO"
	.align	4


	//----- nvinfo : EIATTR_REGCOUNT
	.align		4
        /*0000*/ 	.byte	0x04, 0x2f
        /*0002*/ 	.short	(.L_3 - .L_2)
	.align		4
.L_2:
        /*0004*/ 	.word	index@(sobel_filter)
        /*0008*/ 	.word	0x0000001e


	//----- nvinfo : EIATTR_FRAME_SIZE
	.align		4
.L_3:
        /*000c*/ 	.byte	0x04, 0x11
        /*000e*/ 	.short	(.L_5 - .L_4)
	.align		4
.L_4:
        /*0010*/ 	.word	index@($__internal_0_$__cuda_sm20_sqrt_rn_f32_slowpath)
        /*0014*/ 	.word	0x00000000


	//----- nvinfo : EIATTR_FRAME_SIZE
	.align		4
.L_5:
        /*0018*/ 	.byte	0x04, 0x11
        /*001a*/ 	.short	(.L_7 - .L_6)
	.align		4
.L_6:
        /*001c*/ 	.word	index@(sobel_filter)
        /*0020*/ 	.word	0x00000000


	//----- nvinfo : EIATTR_MIN_STACK_SIZE
	.align		4
.L_7:
        /*0024*/ 	.byte	0x04, 0x12
        /*0026*/ 	.short	(.L_9 - .L_8)
	.align		4
.L_8:
        /*0028*/ 	.word	index@(sobel_filter)
        /*002c*/ 	.word	0x00000000
.L_9:


//--------------------- .nv.compat                --------------------------
	.section	.nv.compat,"",@"SHT_CUDA_COMPAT_INFO"
	.align	4
        /*0000*/ 	.byte	0x02, 0x09, 0x00, 0x00, 0x02, 0x02, 0x01, 0x00, 0x02, 0x05, 0x05, 0x00, 0x03, 0x07, 0x01, 0x01
        /*0010*/ 	.byte	0x02, 0x03, 0x00, 0x00, 0x02, 0x06, 0x01, 0x00, 0x04, 0x0b, 0x08, 0x00, 0x01, 0x00, 0x00, 0x00
        /*0020*/ 	.byte	0x00, 0x00, 0x00, 0x00


//--------------------- .nv.info.sobel_filter     --------------------------
	.section	.nv.info.sobel_filter,"",@"SHT_CUDA_INFO"
	.sectionflags	@""
	.align	4


	//----- nvinfo : EIATTR_CUDA_API_VERSION
	.align		4
        /*0000*/ 	.byte	0x04, 0x37
        /*0002*/ 	.short	(.L_11 - .L_10)
.L_10:
        /*0004*/ 	.word	0x00000082


	//----- nvinfo : EIATTR_KPARAM_INFO
	.align		4
.L_11:
        /*0008*/ 	.byte	0x04, 0x17
        /*000a*/ 	.short	(.L_13 - .L_12)
.L_12:
        /*000c*/ 	.word	0x00000000
        /*0010*/ 	.short	0x0005
        /*0012*/ 	.short	0x0028
        /*0014*/ 	.byte	0x00, 0xf0, 0x21, 0x00


	//----- nvinfo : EIATTR_KPARAM_INFO
	.align		4
.L_13:
        /*0018*/ 	.byte	0x04, 0x17
        /*001a*/ 	.short	(.L_15 - .L_14)
.L_14:
        /*001c*/ 	.word	0x00000000
        /*0020*/ 	.short	0x0004
        /*0022*/ 	.short	0x0020
        /*0024*/ 	.byte	0x00, 0xf0, 0x21, 0x00


	//----- nvinfo : EIATTR_KPARAM_INFO
	.align		4
.L_15:
        /*0028*/ 	.byte	0x04, 0x17
        /*002a*/ 	.short	(.L_17 - .L_16)
.L_16:
        /*002c*/ 	.word	0x00000000
        /*0030*/ 	.short	0x0003
        /*0032*/ 	.short	0x0018
        /*0034*/ 	.byte	0x00, 0xf0, 0x21, 0x00


	//----- nvinfo : EIATTR_KPARAM_INFO
	.align		4
.L_17:
        /*0038*/ 	.byte	0x04, 0x17
        /*003a*/ 	.short	(.L_19 - .L_18)
.L_18:
        /*003c*/ 	.word	0x00000000
        /*0040*/ 	.short	0x0002
        /*0042*/ 	.short	0x0010
        /*0044*/ 	.byte	0x00, 0xf0, 0x21, 0x00


	//----- nvinfo : EIATTR_KPARAM_INFO
	.align		4
.L_19:
        /*0048*/ 	.byte	0x04, 0x17
        /*004a*/ 	.short	(.L_21 - .L_20)
.L_20:
        /*004c*/ 	.word	0x00000000
        /*0050*/ 	.short	0x0001
        /*0052*/ 	.short	0x0008
        /*0054*/ 	.byte	0x00, 0xf5, 0x21, 0x00


	//----- nvinfo : EIATTR_KPARAM_INFO
	.align		4
.L_21:
        /*0058*/ 	.byte	0x04, 0x17
        /*005a*/ 	.short	(.L_23 - .L_22)
.L_22:
        /*005c*/ 	.word	0x00000000
        /*0060*/ 	.short	0x0000
        /*0062*/ 	.short	0x0000
        /*0064*/ 	.byte	0x00, 0xf5, 0x21, 0x00


	//----- nvinfo : EIATTR_SPARSE_MMA_MASK
	.align		4
.L_23:
        /*0068*/ 	.byte	0x03, 0x50
        /*006a*/ 	.short	0x0000


	//----- nvinfo : EIATTR_MAXREG_COUNT
	.align		4
        /*006c*/ 	.byte	0x03, 0x1b
        /*006e*/ 	.short	0x00ff


	//----- nvinfo : EIATTR_NUM_BARRIERS
	.align		4
        /*0070*/ 	.byte	0x02, 0x4c
        /*0072*/ 	.byte	0x01
	.zero		1


	//----- nvinfo : EIATTR_MERCURY_ISA_VERSION
	.align		4
        /*0074*/ 	.byte	0x03, 0x5f
        /*0076*/ 	.short	0x0101


	//----- nvinfo : EIATTR_VRC_CTA_INIT_COUNT
	.align		4
        /*0078*/ 	.byte	0x02, 0x4a
	.zero		1
	.zero		1


	//----- nvinfo : EIATTR_EXIT_INSTR_OFFSETS
	.align		4
        /*007c*/ 	.byte	0x04, 0x1c
        /*007e*/ 	.short	(.L_25 - .L_24)


	//   ....[0]....
.L_24:
        /*0080*/ 	.word	0x00000140


	//   ....[1]....
        /*0084*/ 	.word	0x000011c0


	//----- nvinfo : EIATTR_CRS_STACK_SIZE
	.align		4
.L_25:
        /*0088*/ 	.byte	0x04, 0x1e
        /*008a*/ 	.short	(.L_27 - .L_26)
.L_26:
        /*008c*/ 	.word	0x00000000


	//----- nvinfo : EIATTR_CBANK_PARAM_SIZE
	.align		4
.L_27:
        /*0090*/ 	.byte	0x03, 0x19
        /*0092*/ 	.short	0x0030


	//----- nvinfo : EIATTR_PARAM_CBANK
	.align		4
        /*0094*/ 	.byte	0x04, 0x0a
        /*0096*/ 	.short	(.L_29 - .L_28)
	.align		4
.L_28:
        /*0098*/ 	.word	index@(.nv.constant0.sobel_filter)
        /*009c*/ 	.short	0x0380
        /*009e*/ 	.short	0x0030


	//----- nvinfo : EIATTR_SW_WAR
	.align		4
.L_29:
        /*00a0*/ 	.byte	0x04, 0x36
        /*00a2*/ 	.short	(.L_31 - .L_30)
.L_30:
        /*00a4*/ 	.word	0x00000008
.L_31:


//--------------------- .nv.callgraph             --------------------------
	.section	.nv.callgraph,"",@"SHT_CUDA_CALLGRAPH"
	.align	4
	.sectionentsize	8
	.align		4
        /*0000*/ 	.word	0x00000000
	.align		4
        /*0004*/ 	.word	0xffffffff
	.align		4
        /*0008*/ 	.word	0x00000000
	.align		4
        /*000c*/ 	.word	0xfffffffe
	.align		4
        /*0010*/ 	.word	0x00000000
	.align		4
        /*0014*/ 	.word	0xfffffffd
	.align		4
        /*0018*/ 	.word	0x00000000
	.align		4
        /*001c*/ 	.word	0xfffffffc


//--------------------- .nv.constant3             --------------------------
	.section	.nv.constant3,"a",@progbits
	.align	4
.nv.constant3:
	.type		GX_kernel,@object
	.size		GX_kernel,(GY_kernel - GX_kernel)
GX_kernel:
        /*0000*/ 	.byte	0x00, 0x00, 0x80, 0xbf, 0x00, 0x00, 0x00, 0x00, 0x00, 0x00, 0x80, 0x3f, 0x00, 0x00, 0x00, 0xc0
        /*0010*/ 	.byte	0x00, 0x00, 0x00, 0x00, 0x00, 0x00, 0x00, 0x40, 0x00, 0x00, 0x80, 0xbf, 0x00, 0x00, 0x00, 0x00
        /*0020*/ 	.byte	0x00, 0x00, 0x80, 0x3f
	.type		GY_kernel,@object
	.size		GY_kernel,(.L_1 - GY_kernel)
GY_kernel:
        /*0024*/ 	.byte	0x00, 0x00, 0x80, 0xbf, 0x00, 0x00, 0x00, 0xc0, 0x00, 0x00, 0x80, 0xbf, 0x00, 0x00, 0x00, 0x00
        /*0034*/ 	.byte	0x00, 0x00, 0x00, 0x00, 0x00, 0x00, 0x00, 0x00, 0x00, 0x00, 0x80, 0x3f, 0x00, 0x00, 0x00, 0x40
        /*0044*/ 	.byte	0x00, 0x00, 0x80, 0x3f
.L_1:


//--------------------- .text.sobel_filter        --------------------------
	.section	.text.sobel_filter,"ax",@progbits
	.align	128
        .global         sobel_filter
        .type           sobel_filter,@function
        .size           sobel_filter,(.L_x_32 - sobel_filter)
        .other          sobel_filter,@"STO_CUDA_ENTRY STV_DEFAULT"
sobel_filter:
.text.sobel_filter:
[----:B------:R-:W-:Y:S01]  /*0000*/  LDC R1, c[0x0][0x37c] ;  /* 0x0000df00ff017b82 */ /* 0x000fe20000000800 */
[----:B------:R-:W0:Y:S01]  /*0010*/  S2R R0, SR_CTAID.Y ;  /* 0x0000000000007919 */ /* 0x000e220000002600 */
[----:B------:R-:W1:Y:S01]  /*0020*/  LDCU.128 UR8, c[0x0][0x390] ;  /* 0x00007200ff0877ac */ /* 0x000e620008000c00 */
[----:B------:R-:W0:Y:S01]  /*0030*/  S2R R19, SR_TID.Y ;  /* 0x0000000000137919 */ /* 0x000e220000002200 */
[----:B------:R-:W2:Y:S01]  /*0040*/  S2R R3, SR_CTAID.X ;  /* 0x0000000000037919 */ /* 0x000ea20000002500 */
[----:B------:R-:W2:Y:S01]  /*0050*/  S2R R18, SR_TID.X ;  /* 0x0000000000127919 */ /* 0x000ea20000002100 */
[----:B0-----:R-:W-:-:S04]  /*0060*/  LEA R17, R0, R19, 0x4 ;  /* 0x0000001300117211 */ /* 0x001fc800078e20ff */
[----:B-1----:R-:W-:Y:S01]  /*0070*/  ISETP.GE.U32.AND P0, PT, R17, UR10, PT ;  /* 0x0000000a11007c0c */ /* 0x002fe2000bf06070 */
[----:B--2---:R-:W-:-:S03]  /*0080*/  IMAD R16, R3, 0x10, R18 ;  /* 0x0000001003107824 */ /* 0x004fc600078e0212 */
[----:B------:R-:W-:Y:S02]  /*0090*/  ISETP.GE.U32.AND.EX P0, PT, RZ, UR11, PT, P0 ;  /* 0x0000000bff007c0c */ /* 0x000fe4000bf06100 */
[----:B------:R-:W-:Y:S02]  /*00a0*/  ISETP.LT.U32.AND P1, PT, R16, UR8, PT ;  /* 0x0000000810007c0c */ /* 0x000fe4000bf21070 */
[----:B------:R-:W-:-:S04]  /*00b0*/  SHF.R.S32.HI R0, RZ, 0x1f, R16 ;  /* 0x0000001fff007819 */ /* 0x000fc80000011410 */
[----:B------:R-:W-:-:S04]  /*00c0*/  ISETP.LT.U32.AND.EX P0, PT, R0, UR9, !P0, P1 ;  /* 0x0000000900007c0c */ /* 0x000fc8000c701110 */
[----:B------:R-:W-:-:S13]  /*00d0*/  ISETP.GT.AND P0, PT, R16, -0x1, P0 ;  /* 0xffffffff1000780c */ /* 0x000fda0000704270 */
[----:B------:R-:W0:Y:S01]  /*00e0*/  @!P0 S2R R3, SR_CgaCtaId ;  /* 0x0000000000038919 */ /* 0x000e220000008800 */
[----:B------:R-:W-:-:S04]  /*00f0*/  @!P0 MOV R0, 0x400 ;  /* 0x0000040000008802 */ /* 0x000fc80000000f00 */
[----:B0-----:R-:W-:-:S04]  /*0100*/  @!P0 LEA R3, R3, R0, 0x18 ;  /* 0x0000000003038211 */ /* 0x001fc800078ec0ff */
[----:B------:R-:W-:-:S05]  /*0110*/  @!P0 LEA R0, R18, R3, 0x6 ;  /* 0x0000000312008211 */ /* 0x000fca00078e30ff */
[----:B------:R-:W-:-:S05]  /*0120*/  @!P0 IMAD R0, R19, 0x4, R0 ;  /* 0x0000000413008824 */ /* 0x000fca00078e0200 */
[----:B------:R0:W-:Y:S01]  /*0130*/  @!P0 STS [R0], RZ ;  /* 0x000000ff00008388 */ /* 0x0001e20000000800 */
[----:B------:R-:W-:Y:S05]  /*0140*/  @!P0 EXIT ;  /* 0x000000000000894d */ /* 0x000fea0003800000 */
[----:B------:R-:W1:Y:S01]  /*0150*/  LDCU UR4, c[0x0][0x3a8] ;  /* 0x00007500ff0477ac */ /* 0x000e620008000800 */
[----:B------:R-:W2:Y:S01]  /*0160*/  LDCU.64 UR14, c[0x0][0x380] ;  /* 0x00007000ff0e77ac */ /* 0x000ea20008000a00 */
[----:B------:R-:W3:Y:S01]  /*0170*/  LDCU.64 UR12, c[0x0][0x358] ;  /* 0x00006b00ff0c77ac */ /* 0x000ee20008000a00 */
[----:B-1----:R-:W-:-:S04]  /*0180*/  UIMAD UR4, UR10, UR4, URZ ;  /* 0x000000040a0472a4 */ /* 0x002fc8000f8e02ff */
[----:B------:R-:W-:Y:S02]  /*0190*/  USHF.R.S32.HI UR7, URZ, 0x1f, UR4 ;  /* 0x0000001fff077899 */ /* 0x000fe40008011404 */
[----:B------:R-:W-:-:S04]  /*01a0*/  IMAD.WIDE.U32 R2, R16, UR4, RZ ;  /* 0x0000000410027c25 */ /* 0x000fc8000f8e00ff */
[----:B------:R-:W-:Y:S01]  /*01b0*/  IMAD R5, R16, UR7, RZ ;  /* 0x0000000710057c24 */ /* 0x000fe2000f8e02ff */
[----:B--2---:R-:W-:-:S04]  /*01c0*/  IADD3 R4, P0, PT, R2, UR14, RZ ;  /* 0x0000000e02047c10 */ /* 0x004fc8000ff1e0ff */
[----:B------:R-:W-:Y:S02]  /*01d0*/  IADD3 R12, PT, PT, R3, R5, RZ ;  /* 0x00000005030c7210 */ /* 0x000fe40007ffe0ff */
[----:B------:R-:W-:Y:S02]  /*01e0*/  LEA R6, P1, R17, R4, 0x2 ;  /* 0x0000000411067211 */ /* 0x000fe400078210ff */
[----:B------:R-:W-:-:S04]  /*01f0*/  IADD3.X R5, PT, PT, R12, UR15, RZ, P0, !PT ;  /* 0x0000000f0c057c10 */ /* 0x000fc800087fe4ff */
[----:B------:R-:W-:-:S05]  /*0200*/  LEA.HI.X R7, R17, R5, RZ, 0x2, P1 ;  /* 0x0000000511077211 */ /* 0x000fca00008f14ff */
[----:B---3--:R-:W2:Y:S01]  /*0210*/  LDG.E.CONSTANT R14, desc[UR12][R6.64] ;  /* 0x0000000c060e7981 */ /* 0x008ea2000c1e9900 */
[----:B------:R-:W1:Y:S01]  /*0220*/  S2UR UR6, SR_CgaCtaId ;  /* 0x00000000000679c3 */ /* 0x000e620000008800 */
[----:B------:R-:W-:Y:S01]  /*0230*/  UMOV UR5, 0x400 ;  /* 0x0000040000057882 */ /* 0x000fe20000000000 */
[----:B------:R-:W-:Y:S01]  /*0240*/  VIADD R23, R16, 0xffffffff ;  /* 0xffffffff10177836 */ /* 0x000fe20000000000 */
[----:B------:R-:W-:Y:S01]  /*0250*/  IADD3 R15, PT, PT, R17, -0x1, RZ ;  /* 0xffffffff110f7810 */ /* 0x000fe20007ffe0ff */
[----:B------:R-:W-:Y:S05]  /*0260*/  WARPSYNC.ALL ;  /* 0x0000000000007948 */ /* 0x000fea0003800000 */
[----:B------:R-:W-:Y:S01]  /*0270*/  ISETP.GE.U32.AND P2, PT, R23, UR8, PT ;  /* 0x0000000817007c0c */ /* 0x000fe2000bf46070 */
[----:B------:R-:W-:Y:S01]  /*0280*/  BSSY.RECONVERGENT B0, `(.L_x_0) ;  /* 0x0000025000007945 */ /* 0x000fe20003800200 */
[----:B------:R-:W-:Y:S01]  /*0290*/  SHF.R.S32.HI R20, RZ, 0x1f, R23 ;  /* 0x0000001fff147819 */ /* 0x000fe20000011417 */
[----:B------:R-:W-:Y:S01]  /*02a0*/  HFMA2 R22, -RZ, RZ, 0, 0 ;  /* 0x00000000ff167431 */ /* 0x000fe200000001ff */
[----:B------:R-:W-:-:S02]  /*02b0*/  ISETP.GE.U32.AND P1, PT, R15, UR10, PT ;  /* 0x0000000a0f007c0c */ /* 0x000fc4000bf26070 */
[----:B------:R-:W-:Y:S01]  /*02c0*/  ISETP.GE.U32.AND.EX P3, PT, R20, UR9, PT, P2 ;  /* 0x0000000914007c0c */ /* 0x000fe2000bf66120 */
[----:B-1----:R-:W-:-:S06]  /*02d0*/  ULEA UR5, UR6, UR5, 0x18 ;  /* 0x0000000506057291 */ /* 0x002fcc000f8ec0ff */
[----:B0-----:R-:W-:-:S05]  /*02e0*/  LEA R0, R18, UR5, 0x6 ;  /* 0x0000000512007c11 */ /* 0x001fca000f8e30ff */
[----:B------:R-:W-:Y:S01]  /*02f0*/  IMAD R13, R19, 0x4, R0 ;  /* 0x00000004130d7824 */ /* 0x000fe200078e0200 */
[----:B------:R-:W-:-:S04]  /*0300*/  SHF.R.S32.HI R0, RZ, 0x1f, R15 ;  /* 0x0000001fff007819 */ /* 0x000fc8000001140f */
[----:B------:R-:W-:Y:S02]  /*0310*/  ISETP.GE.U32.OR.EX P0, PT, R0, UR11, P3, P1 ;  /* 0x0000000b00007c0c */ /* 0x000fe40009f06510 */
[----:B------:R-:W-:Y:S02]  /*0320*/  MOV R0, RZ ;  /* 0x000000ff00007202 */ /* 0x000fe40000000f00 */
[----:B------:R-:W-:-:S04]  /*0330*/  ISETP.EQ.OR P0, PT, R16, RZ, P0 ;  /* 0x000000ff1000720c */ /* 0x000fc80000702670 */
[----:B------:R-:W-:Y:S01]  /*0340*/  ISETP.EQ.OR P0, PT, R17, RZ, P0 ;  /* 0x000000ff1100720c */ /* 0x000fe20000702670 */
[----:B--2---:R0:W-:Y:S01]  /*0350*/  STS [R13], R14 ;  /* 0x0000000e0d007388 */ /* 0x0041e20000000800 */
[----:B------:R-:W-:Y:S11]  /*0360*/  BAR.SYNC.DEFER_BLOCKING 0x0 ;  /* 0x0000000000007b1d */ /* 0x000ff60000010000 */
[----:B------:R-:W-:Y:S05]  /*0370*/  @P0 BRA `(.L_x_1) ;  /* 0x0000000000540947 */ /* 0x000fea0003800000 */
[----:B------:R-:W-:Y:S01]  /*0380*/  VIADD R0, R18, 0xffffffff ;  /* 0xffffffff12007836 */ /* 0x000fe20000000000 */
[----:B------:R-:W-:-:S04]  /*0390*/  IADD3 R8, PT, PT, R19, -0x11, RZ ;  /* 0xffffffef13087810 */ /* 0x000fc80007ffe0ff */
[----:B------:R-:W-:Y:S02]  /*03a0*/  ISETP.LE.U32.AND P4, PT, R0, 0xf, PT ;  /* 0x0000000f0000780c */ /* 0x000fe40003f83070 */
[----:B------:R-:W-:-:S13]  /*03b0*/  ISETP.GT.U32.AND P0, PT, R8, -0x11, PT ;  /* 0xffffffef0800780c */ /* 0x000fda0003f04070 */
[----:B------:R-:W-:Y:S05]  /*03c0*/  @P0 BRA P4, `(.L_x_2) ;  /* 0x00000000002c0947 */ /* 0x000fea0002000000 */
[----:B------:R-:W1:Y:S01]  /*03d0*/  LDC.64 R8, c[0x0][0x380] ;  /* 0x0000e000ff087b82 */ /* 0x000e620000000a00 */
[C---:B------:R-:W-:Y:S01]  /*03e0*/  IMAD R11, R23.reuse, UR7, RZ ;  /* 0x00000007170b7c24 */ /* 0x040fe2000f8e02ff */
[----:B------:R-:W2:Y:S01]  /*03f0*/  LDCU UR5, c[0x3][URZ] ;  /* 0x00c00000ff0577ac */ /* 0x000ea20008000800 */
[----:B------:R-:W3:Y:S01]  /*0400*/  LDCU UR6, c[0x3][0x24] ;  /* 0x00c00480ff0677ac */ /* 0x000ee20008000800 */
[----:B-1----:R-:W-:-:S05]  /*0410*/  IMAD.WIDE.U32 R8, R23, UR4, R8 ;  /* 0x0000000417087c25 */ /* 0x002fca000f8e0008 */
[----:B------:R-:W-:-:S03]  /*0420*/  IADD3 R9, PT, PT, R9, R11, RZ ;  /* 0x0000000b09097210 */ /* 0x000fc60007ffe0ff */
[----:B------:R-:W-:-:S05]  /*0430*/  IMAD.WIDE.U32 R8, R15, 0x4, R8 ;  /* 0x000000040f087825 */ /* 0x000fca00078e0008 */
[----:B------:R-:W2:Y:S02]  /*0440*/  LDG.E.CONSTANT R0, desc[UR12][R8.64] ;  /* 0x0000000c08007981 */ /* 0x000ea4000c1e9900 */
[C---:B--2---:R-:W-:Y:S01]  /*0450*/  FFMA R22, R0.reuse, UR5, RZ ;  /* 0x0000000500167c23 */ /* 0x044fe200080000ff */
[----:B---3--:R-:W-:Y:S01]  /*0460*/  FFMA R0, R0, UR6, RZ ;  /* 0x0000000600007c23 */ /* 0x008fe200080000ff */
[----:B------:R-:W-:Y:S06]  /*0470*/  BRA `(.L_x_1) ;  /* 0x0000000000147947 */ /* 0x000fec0003800000 */
.L_x_2:
[----:B------:R-:W1:Y:S01]  /*0480*/  LDS R0, [R13+-0x44] ;  /* 0xffffbc000d007984 */ /* 0x000e620000000800 */
[----:B------:R-:W1:Y:S01]  /*0490*/  LDCU UR5, c[0x3][URZ] ;  /* 0x00c00000ff0577ac */ /* 0x000e620008000800 */
[----:B------:R-:W2:Y:S01]  /*04a0*/  LDCU UR6, c[0x3][0x24] ;  /* 0x00c00480ff0677ac */ /* 0x000ea20008000800 */
[C---:B-1----:R-:W-:Y:S01]  /*04b0*/  FFMA R22, R0.reuse, UR5, RZ ;  /* 0x0000000500167c23 */ /* 0x042fe200080000ff */
[----:B--2---:R-:W-:-:S07]  /*04c0*/  FFMA R0, R0, UR6, RZ ;  /* 0x0000000600007c23 */ /* 0x004fce00080000ff */
.L_x_1:
[----:B------:R-:W-:Y:S05]  /*04d0*/  BSYNC.RECONVERGENT B0 ;  /* 0x0000000000007941 */ /* 0x000fea0003800200 */
.L_x_0:
[----:B------:R-:W1:Y:S01]  /*04e0*/  LDC.64 R8, c[0x0][0x380] ;  /* 0x0000e000ff087b82 */ /* 0x000e620000000a00 */
[----:B------:R-:W-:Y:S01]  /*04f0*/  IMAD.SHL.U32 R21, R17, 0x4, RZ ;  /* 0x0000000411157824 */ /* 0x000fe200078e00ff */
[----:B------:R-:W-:Y:S01]  /*0500*/  BSSY.RECONVERGENT B0, `(.L_x_3) ;  /* 0x0000018000007945 */ /* 0x000fe20003800200 */
[C---:B------:R-:W-:Y:S02]  /*0510*/  IMAD R24, R23.reuse, UR7, RZ ;  /* 0x0000000717187c24 */ /* 0x040fe4000f8e02ff */
[----:B-1----:R-:W-:Y:S01]  /*0520*/  IMAD.WIDE.U32 R10, R23, UR4, R8 ;  /* 0x00000004170a7c25 */ /* 0x002fe2000f8e0008 */
[----:B------:R-:W-:Y:S02]  /*0530*/  SHF.R.U32.HI R23, RZ, 0x1e, R17 ;  /* 0x0000001eff177819 */ /* 0x000fe40000011611 */
[----:B------:R-:W-:-:S04]  /*0540*/  IADD3 R10, P0, PT, R21, R10, RZ ;  /* 0x0000000a150a7210 */ /* 0x000fc80007f1e0ff */
[----:B------:R-:W-:Y:S01]  /*0550*/  IADD3.X R11, PT, PT, R23, R11, R24, P0, !PT ;  /* 0x0000000b170b7210 */ /* 0x000fe200007fe418 */
[----:B------:R-:W-:Y:S08]  /*0560*/  @P3 BRA `(.L_x_4) ;  /* 0x00000000003c3947 */ /* 0x000ff00003800000 */
[----:B------:R-:W-:-:S04]  /*0570*/  IADD3 R24, PT, PT, R18, -0x1, RZ ;  /* 0xffffffff12187810 */ /* 0x000fc80007ffe0ff */
[----:B------:R-:W-:-:S04]  /*0580*/  LOP3.LUT R24, R24, R19, RZ, 0xfc, !PT ;  /* 0x0000001318187212 */ /* 0x000fc800078efcff */
[----:B------:R-:W-:-:S13]  /*0590*/  ISETP.GT.U32.AND P0, PT, R24, 0xf, PT ;  /* 0x0000000f1800780c */ /* 0x000fda0003f04070 */
[----:B------:R-:W1:Y:S01]  /*05a0*/  @!P0 LDS R25, [R13+-0x40] ;  /* 0xffffc0000d198984 */ /* 0x000e620000000800 */
[----:B------:R-:W1:Y:S08]  /*05b0*/  @!P0 LDC R24, c[0x3][0x4] ;  /* 0x00c00100ff188b82 */ /* 0x000e700000000800 */
[----:B------:R-:W2:Y:S01]  /*05c0*/  @!P0 LDC R27, c[0x3][0x28] ;  /* 0x00c00a00ff1b8b82 */ /* 0x000ea20000000800 */
[C---:B-1----:R-:W-:Y:S01]  /*05d0*/  @!P0 FFMA R24, R25.reuse, R24, R22 ;  /* 0x0000001819188223 */ /* 0x042fe20000000016 */
[----:B--2---:R-:W-:Y:S01]  /*05e0*/  @!P0 FFMA R25, R25, R27, R0 ;  /* 0x0000001b19198223 */ /* 0x004fe20000000000 */
[----:B------:R-:W-:Y:S06]  /*05f0*/  @!P0 BRA `(.L_x_5) ;  /* 0x0000000000208947 */ /* 0x000fec0003800000 */
[----:B------:R-:W2:Y:S01]  /*0600*/  LDG.E.CONSTANT R25, desc[UR12][R10.64] ;  /* 0x0000000c0a197981 */ /* 0x000ea2000c1e9900 */
[----:B------:R-:W2:Y:S01]  /*0610*/  LDCU UR5, c[0x3][0x4] ;  /* 0x00c00080ff0577ac */ /* 0x000ea20008000800 */
[----:B------:R-:W1:Y:S01]  /*0620*/  LDCU UR6, c[0x3][0x28] ;  /* 0x00c00500ff0677ac */ /* 0x000e620008000800 */
[C---:B--2---:R-:W-:Y:S01]  /*0630*/  FFMA R24, R25.reuse, UR5, R22 ;  /* 0x0000000519187c23 */ /* 0x044fe20008000016 */
[----:B-1----:R-:W-:Y:S01]  /*0640*/  FFMA R25, R25, UR6, R0 ;  /* 0x0000000619197c23 */ /* 0x002fe20008000000 */
[----:B------:R-:W-:Y:S06]  /*0650*/  BRA `(.L_x_5) ;  /* 0x0000000000087947 */ /* 0x000fec0003800000 */
.L_x_4:
[----:B------:R-:W-:Y:S01]  /*0660*/  FADD R24, RZ, R22 ;  /* 0x00000016ff187221 */ /* 0x000fe20000000000 */
[----:B------:R-:W-:-:S07]  /*0670*/  FADD R25, RZ, R0 ;  /* 0x00000000ff197221 */ /* 0x000fce0000000000 */
.L_x_5:
[----:B------:R-:W-:Y:S05]  /*0680*/  BSYNC.RECONVERGENT B0 ;  /* 0x0000000000007941 */ /* 0x000fea0003800200 */
.L_x_3:
[----:B------:R-:W-:Y:S01]  /*0690*/  IADD3 R0, PT, PT, R17, 0x1, RZ ;  /* 0x0000000111007810 */ /* 0x000fe20007ffe0ff */
[----:B------:R-:W-:Y:S03]  /*06a0*/  BSSY.RECONVERGENT B0, `(.L_x_6) ;  /* 0x0000017000007945 */ /* 0x000fe60003800200 */
[----:B------:R-:W-:-:S04]  /*06b0*/  ISETP.GE.U32.AND P0, PT, R0, UR10, PT ;  /* 0x0000000a00007c0c */ /* 0x000fc8000bf06070 */
[----:B------:R-:W-:-:S04]  /*06c0*/  ISETP.GE.U32.AND.EX P0, PT, RZ, UR11, PT, P0 ;  /* 0x0000000bff007c0c */ /* 0x000fc8000bf06100 */
[----:B------:R-:W-:-:S04]  /*06d0*/  ISETP.GE.U32.OR.EX P2, PT, R20, UR9, P0, P2 ;  /* 0x0000000914007c0c */ /* 0x000fc80008746520 */
[----:B------:R-:W-:-:S13]  /*06e0*/  ISETP.EQ.OR P2, PT, R16, RZ, P2 ;  /* 0x000000ff1000720c */ /* 0x000fda0001742670 */
[----:B------:R-:W-:Y:S05]  /*06f0*/  @P2 BRA `(.L_x_7) ;  /* 0x00000000003c2947 */ /* 0x000fea0003800000 */
[----:B------:R-:W-:Y:S01]  /*0700*/  VIADD R0, R18, 0xffffffff ;  /* 0xffffffff12007836 */ /* 0x000fe20000000000 */
[----:B------:R-:W-:-:S04]  /*0710*/  ISETP.GT.U32.AND P2, PT, R19, 0xe, PT ;  /* 0x0000000e1300780c */ /* 0x000fc80003f44070 */
[----:B------:R-:W-:-:S13]  /*0720*/  ISETP.GT.U32.OR P2, PT, R0, 0xf, P2 ;  /* 0x0000000f0000780c */ /* 0x000fda0001744470 */
        /* <DEDUP_REMOVED lines=12> */
.L_x_7:
[----:B------:R-:W-:Y:S01]  /*07f0*/  FADD R0, RZ, R24 ;  /* 0x00000018ff007221 */ /* 0x000fe20000000000 */
[----:B------:R-:W-:-:S07]  /*0800*/  FADD R20, RZ, R25 ;  /* 0x00000019ff147221 */ /* 0x000fce0000000000 */
.L_x_8:
[----:B------:R-:W-:Y:S05]  /*0810*/  BSYNC.RECONVERGENT B0 ;  /* 0x0000000000007941 */ /* 0x000fea0003800200 */
.L_x_6:
[----:B------:R-:W-:Y:S01]  /*0820*/  SHF.R.S32.HI R10, RZ, 0x1f, R15 ;  /* 0x0000001fff0a7819 */ /* 0x000fe2000001140f */
[----:B------:R-:W-:Y:S01]  /*0830*/  BSSY.RECONVERGENT B0, `(.L_x_9) ;  /* 0x0000018000007945 */ /* 0x000fe20003800200 */
[----:B------:R-:W-:Y:S02]  /*0840*/  ISETP.GE.U32.AND P3, PT, R16, UR8, PT ;  /* 0x0000000810007c0c */ /* 0x000fe4000bf66070 */
[----:B------:R-:W-:-:S04]  /*0850*/  ISETP.GE.U32.AND.EX P2, PT, R10, UR11, PT, P1 ;  /* 0x0000000b0a007c0c */ /* 0x000fc8000bf46110 */
[----:B------:R-:W-:-:S04]  /*0860*/  ISETP.GE.U32.OR.EX P1, PT, RZ, UR9, P2, P3 ;  /* 0x00000009ff007c0c */ /* 0x000fc80009726530 */
[----:B------:R-:W-:-:S13]  /*0870*/  ISETP.EQ.OR P1, PT, R17, RZ, P1 ;  /* 0x000000ff1100720c */ /* 0x000fda0000f22670 */
[----:B------:R-:W-:Y:S05]  /*0880*/  @P1 BRA `(.L_x_10) ;  /* 0x0000000000401947 */ /* 0x000fea0003800000 */
[----:B------:R-:W-:-:S04]  /*0890*/  IADD3 R10, PT, PT, R19, -0x11, RZ ;  /* 0xffffffef130a7810 */ /* 0x000fc80007ffe0ff */
[----:B------:R-:W-:-:S04]  /*08a0*/  ISETP.GE.U32.AND P1, PT, R10, -0x10, PT ;  /* 0xfffffff00a00780c */ /* 0x000fc80003f26070 */
[----:B------:R-:W-:-:S13]  /*08b0*/  ISETP.GT.U32.OR P1, PT, R18, 0xf, !P1 ;  /* 0x0000000f1200780c */ /* 0x000fda0004f24470 */
[----:B------:R-:W1:Y:S01]  /*08c0*/  @!P1 LDS R11, [R13+-0x4] ;  /* 0xfffffc000d0b9984 */ /* 0x000e620000000800 */
[----:B------:R-:W1:Y:S08]  /*08d0*/  @!P1 LDC R25, c[0x3][0xc] ;  /* 0x00c00300ff199b82 */ /* 0x000e700000000800 */
[----:B------:R-:W2:Y:S01]  /*08e0*/  @!P1 LDC R27, c[0x3][0x30] ;  /* 0x00c00c00ff1b9b82 */ /* 0x000ea20000000800 */
[C---:B-1----:R-:W-:Y:S01]  /*08f0*/  @!P1 FFMA R25, R11.reuse, R25, R0 ;  /* 0x000000190b199223 */ /* 0x042fe20000000000 */
[----:B--2---:R-:W-:Y:S01]  /*0900*/  @!P1 FFMA R11, R11, R27, R20 ;  /* 0x0000001b0b0b9223 */ /* 0x004fe20000000014 */
[----:B------:R-:W-:Y:S06]  /*0910*/  @!P1 BRA `(.L_x_11) ;  /* 0x0000000000249947 */ /* 0x000fec0003800000 */
[----:B------:R-:W-:Y:S01]  /*0920*/  IMAD.WIDE.U32 R4, R15, 0x4, R4 ;  /* 0x000000040f047825 */ /* 0x000fe200078e0004 */
[----:B------:R-:W1:Y:S01]  /*0930*/  LDCU UR5, c[0x3][0xc] ;  /* 0x00c00180ff0577ac */ /* 0x000e620008000800 */
[----:B------:R-:W2:Y:S04]  /*0940*/  LDCU UR6, c[0x3][0x30] ;  /* 0x00c00600ff0677ac */ /* 0x000ea80008000800 */
[----:B------:R-:W1:Y:S02]  /*0950*/  LDG.E.CONSTANT R5, desc[UR12][R4.64] ;  /* 0x0000000c04057981 */ /* 0x000e64000c1e9900 */
[C---:B-1----:R-:W-:Y:S01]  /*0960*/  FFMA R25, R5.reuse, UR5, R0 ;  /* 0x0000000505197c23 */ /* 0x042fe20008000000 */
[----:B--2---:R-:W-:Y:S01]  /*0970*/  FFMA R11, R5, UR6, R20 ;  /* 0x00000006050b7c23 */ /* 0x004fe20008000014 */
[----:B------:R-:W-:Y:S06]  /*0980*/  BRA `(.L_x_11) ;  /* 0x0000000000087947 */ /* 0x000fec0003800000 */
.L_x_10:
[----:B------:R-:W-:Y:S01]  /*0990*/  FADD R25, RZ, R0 ;  /* 0x00000000ff197221 */ /* 0x000fe20000000000 */
[----:B------:R-:W-:-:S07]  /*09a0*/  FADD R11, RZ, R20 ;  /* 0x00000014ff0b7221 */ /* 0x000fce0000000000 */
.L_x_11:
[----:B------:R-:W-:Y:S05]  /*09b0*/  BSYNC.RECONVERGENT B0 ;  /* 0x0000000000007941 */ /* 0x000fea0003800200 */
.L_x_9:
[----:B------:R-:W-:Y:S01]  /*09c0*/  ISETP.GE.U32.AND.EX P3, PT, RZ, UR9, PT, P3 ;  /* 0x00000009ff007c0c */ /* 0x000fe2000bf66130 */
[----:B------:R-:W-:-:S12]  /*09d0*/  BSSY.RECONVERGENT B0, `(.L_x_12) ;  /* 0x0000010000007945 */ /* 0x000fd80003800200 */
[----:B------:R-:W-:Y:S05]  /*09e0*/  @P3 BRA `(.L_x_13) ;  /* 0x00000000002c3947 */ /* 0x000fea0003800000 */
[----:B------:R-:W-:Y:S01]  /*09f0*/  LOP3.LUT P3, RZ, R18, 0x3f0, R19, 0xc8, !PT ;  /* 0x000003f012ff7812 */ /* 0x000fe2000786c813 */
[----:B------:R-:W1:Y:S01]  /*0a00*/  LDCU UR5, c[0x3][0x10] ;  /* 0x00c00200ff0577ac */ /* 0x000e620008000800 */
[----:B------:R-:W2:Y:S11]  /*0a10*/  LDCU UR6, c[0x3][0x34] ;  /* 0x00c00680ff0677ac */ /* 0x000eb60008000800 */
[----:B------:R-:W1:Y:S01]  /*0a20*/  @!P3 LDS R0, [R13] ;  /* 0x000000000d00b984 */ /* 0x000e620000000800 */
[----:B------:R-:W-:-:S02]  /*0a30*/  @!P3 PLOP3.LUT P1, PT, P0, PT, PT, 0x80, 0x8 ;  /* 0x000000000008b81c */ /* 0x000fc4000072f070 */
[----:B------:R-:W-:Y:S01]  /*0a40*/  @P3 PLOP3.LUT P1, PT, P0, PT, PT, 0x80, 0x8 ;  /* 0x000000000008381c */ /* 0x000fe2000072f070 */
[C---:B-1----:R-:W-:Y:S01]  /*0a50*/  @!P3 FFMA R4, R0.reuse, UR5, R25 ;  /* 0x000000050004bc23 */ /* 0x042fe20008000019 */
[----:B--2---:R-:W-:Y:S01]  /*0a60*/  @!P3 FFMA R5, R0, UR6, R11 ;  /* 0x000000060005bc23 */ /* 0x004fe2000800000b */
[C---:B------:R-:W-:Y:S01]  /*0a70*/  @P3 FFMA R4, R14.reuse, UR5, R25 ;  /* 0x000000050e043c23 */ /* 0x040fe20008000019 */
[----:B------:R-:W-:Y:S01]  /*0a80*/  @P3 FFMA R5, R14, UR6, R11 ;  /* 0x000000060e053c23 */ /* 0x000fe2000800000b */
[----:B------:R-:W-:Y:S08]  /*0a90*/  BRA `(.L_x_14) ;  /* 0x00000000000c7947 */ /* 0x000ff00003800000 */
.L_x_13:
[----:B------:R-:W-:Y:S01]  /*0aa0*/  PLOP3.LUT P1, PT, PT, PT, PT, 0x80, 0x8 ;  /* 0x000000000008781c */ /* 0x000fe20003f2f070 */
[----:B------:R-:W-:Y:S01]  /*0ab0*/  FADD R4, RZ, R25 ;  /* 0x00000019ff047221 */ /* 0x000fe20000000000 */
[----:B------:R-:W-:-:S11]  /*0ac0*/  FADD R5, RZ, R11 ;  /* 0x0000000bff057221 */ /* 0x000fd60000000000 */
.L_x_14:
[----:B------:R-:W-:Y:S05]  /*0ad0*/  BSYNC.RECONVERGENT B0 ;  /* 0x0000000000007941 */ /* 0x000fea0003800200 */
.L_x_12:
[----:B------:R-:W-:Y:S04]  /*0ae0*/  BSSY.RECONVERGENT B0, `(.L_x_15) ;  /* 0x0000012000007945 */ /* 0x000fe80003800200 */
[----:B------:R-:W-:Y:S05]  /*0af0*/  @P1 BRA `(.L_x_16) ;  /* 0x0000000000381947 */ /* 0x000fea0003800000 */
[----:B------:R-:W-:-:S04]  /*0b00*/  ISETP.GT.U32.AND P1, PT, R19, 0xe, PT ;  /* 0x0000000e1300780c */ /* 0x000fc80003f24070 */
[----:B------:R-:W-:-:S13]  /*0b10*/  ISETP.GT.U32.OR P1, PT, R18, 0xf, P1 ;  /* 0x0000000f1200780c */ /* 0x000fda0000f24470 */
[----:B------:R-:W1:Y:S01]  /*0b20*/  @!P1 LDS R11, [R13+0x4] ;  /* 0x000004000d0b9984 */ /* 0x000e620000000800 */
        /* <DEDUP_REMOVED lines=11> */
.L_x_16:
[----:B------:R-:W-:Y:S01]  /*0be0*/  FADD R0, RZ, R4 ;  /* 0x00000004ff007221 */ /* 0x000fe20000000000 */
[----:B------:R-:W-:-:S07]  /*0bf0*/  FADD R10, RZ, R5 ;  /* 0x00000005ff0a7221 */ /* 0x000fce0000000000 */
.L_x_17:
[----:B------:R-:W-:Y:S05]  /*0c00*/  BSYNC.RECONVERGENT B0 ;  /* 0x0000000000007941 */ /* 0x000fea0003800200 */
.L_x_15:
[----:B------:R-:W-:Y:S01]  /*0c10*/  IADD3 R5, PT, PT, R16, 0x1, RZ ;  /* 0x0000000110057810 */ /* 0x000fe20007ffe0ff */
[----:B------:R-:W-:Y:S03]  /*0c20*/  BSSY.RECONVERGENT B0, `(.L_x_18) ;  /* 0x000001b000007945 */ /* 0x000fe60003800200 */
[C---:B------:R-:W-:Y:S01]  /*0c30*/  ISETP.GE.U32.AND P1, PT, R5.reuse, UR8, PT ;  /* 0x0000000805007c0c */ /* 0x040fe2000bf26070 */
[----:B------:R-:W-:-:S03]  /*0c40*/  IMAD.WIDE.U32 R8, R5, UR4, R8 ;  /* 0x0000000405087c25 */ /* 0x000fc6000f8e0008 */
[----:B------:R-:W-:Y:S01]  /*0c50*/  ISETP.GE.U32.OR.EX P2, PT, RZ, UR9, P2, P1 ;  /* 0x00000009ff007c0c */ /* 0x000fe20009746510 */
[----:B------:R-:W-:-:S03]  /*0c60*/  IMAD R5, R5, UR7, RZ ;  /* 0x0000000705057c24 */ /* 0x000fc6000f8e02ff */
[----:B------:R-:W-:Y:S01]  /*0c70*/  ISETP.EQ.OR P2, PT, R17, RZ, P2 ;  /* 0x000000ff1100720c */ /* 0x000fe20001742670 */
[----:B------:R-:W-:-:S12]  /*0c80*/  IMAD.IADD R5, R9, 0x1, R5 ;  /* 0x0000000109057824 */ /* 0x000fd800078e0205 */
[----:B------:R-:W-:Y:S05]  /*0c90*/  @P2 BRA `(.L_x_19) ;  /* 0x0000000000442947 */ /* 0x000fea0003800000 */
[----:B------:R-:W-:-:S04]  /*0ca0*/  IADD3 R6, PT, PT, R19, -0x11, RZ ;  /* 0xffffffef13067810 */ /* 0x000fc80007ffe0ff */
[----:B------:R-:W-:-:S04]  /*0cb0*/  ISETP.GE.U32.AND P2, PT, R6, -0x10, PT ;  /* 0xfffffff00600780c */ /* 0x000fc80003f46070 */
[----:B------:R-:W-:-:S13]  /*0cc0*/  ISETP.GT.U32.OR P2, PT, R18, 0xe, !P2 ;  /* 0x0000000e1200780c */ /* 0x000fda0005744470 */
[----:B------:R-:W1:Y:S01]  /*0cd0*/  @!P2 LDS R7, [R13+0x3c] ;  /* 0x00003c000d07a984 */ /* 0x000e620000000800 */
[----:B------:R-:W1:Y:S08]  /*0ce0*/  @!P2 LDC R11, c[0x3][0x18] ;  /* 0x00c00600ff0bab82 */ /* 0x000e700000000800 */
[----:B------:R-:W0:Y:S01]  /*0cf0*/  @!P2 LDC R17, c[0x3][0x3c] ;  /* 0x00c00f00ff11ab82 */ /* 0x000e220000000800 */
[C---:B-1----:R-:W-:Y:S01]  /*0d00*/  @!P2 FFMA R11, R7.reuse, R11, R0 ;  /* 0x0000000b070ba223 */ /* 0x042fe20000000000 */
[----:B0-----:R-:W-:Y:S01]  /*0d10*/  @!P2 FFMA R14, R7, R17, R10 ;  /* 0x00000011070ea223 */ /* 0x001fe2000000000a */
[----:B------:R-:W-:Y:S06]  /*0d20*/  @!P2 BRA `(.L_x_20) ;  /* 0x000000000028a947 */ /* 0x000fec0003800000 */
[----:B------:R-:W-:Y:S01]  /*0d30*/  MOV R4, R8 ;  /* 0x0000000800047202 */ /* 0x000fe20000000f00 */
[----:B------:R-:W0:Y:S04]  /*0d40*/  LDCU UR4, c[0x3][0x18] ;  /* 0x00c00300ff0477ac */ /* 0x000e280008000800 */
[----:B------:R-:W-:Y:S01]  /*0d50*/  IMAD.WIDE.U32 R6, R15, 0x4, R4 ;  /* 0x000000040f067825 */ /* 0x000fe200078e0004 */
[----:B------:R-:W1:Y:S05]  /*0d60*/  LDCU UR5, c[0x3][0x3c] ;  /* 0x00c00780ff0577ac */ /* 0x000e6a0008000800 */
[----:B------:R-:W0:Y:S02]  /*0d70*/  LDG.E.CONSTANT R7, desc[UR12][R6.64] ;  /* 0x0000000c06077981 */ /* 0x000e24000c1e9900 */
[C---:B0-----:R-:W-:Y:S01]  /*0d80*/  FFMA R11, R7.reuse, UR4, R0 ;  /* 0x00000004070b7c23 */ /* 0x041fe20008000000 */
[----:B-1----:R-:W-:Y:S01]  /*0d90*/  FFMA R14, R7, UR5, R10 ;  /* 0x00000005070e7c23 */ /* 0x002fe2000800000a */
[----:B------:R-:W-:Y:S06]  /*0da0*/  BRA `(.L_x_20) ;  /* 0x0000000000087947 */ /* 0x000fec0003800000 */
.L_x_19:
[----:B------:R-:W-:Y:S01]  /*0db0*/  FADD R11, RZ, R0 ;  /* 0x00000000ff0b7221 */ /* 0x000fe20000000000 */
[----:B0-----:R-:W-:-:S07]  /*0dc0*/  FADD R14, RZ, R10 ;  /* 0x0000000aff0e7221 */ /* 0x001fce0000000000 */
.L_x_20:
[----:B------:R-:W-:Y:S05]  /*0dd0*/  BSYNC.RECONVERGENT B0 ;  /* 0x0000000000007941 */ /* 0x000fea0003800200 */
.L_x_18:
[----:B------:R-:W-:Y:S01]  /*0de0*/  ISETP.GE.U32.AND.EX P1, PT, RZ, UR9, PT, P1 ;  /* 0x00000009ff007c0c */ /* 0x000fe2000bf26110 */
[----:B------:R-:W-:Y:S01]  /*0df0*/  BSSY.RECONVERGENT B0, `(.L_x_21) ;  /* 0x0000015000007945 */ /* 0x000fe20003800200 */
[----:B------:R-:W-:-:S05]  /*0e00*/  IADD3 R8, P2, PT, R21, R8, RZ ;  /* 0x0000000815087210 */ /* 0x000fca0007f5e0ff */
[----:B------:R-:W-:-:S06]  /*0e10*/  IMAD.X R9, R23, 0x1, R5, P2 ;  /* 0x0000000117097824 */ /* 0x000fcc00010e0605 */
[----:B------:R-:W-:Y:S05]  /*0e20*/  @P1 BRA `(.L_x_22) ;  /* 0x0000000000381947 */ /* 0x000fea0003800000 */
[----:B------:R-:W-:-:S04]  /*0e30*/  ISETP.GT.U32.AND P1, PT, R19, 0xf, PT ;  /* 0x0000000f1300780c */ /* 0x000fc80003f24070 */
[----:B------:R-:W-:-:S13]  /*0e40*/  ISETP.GT.U32.OR P1, PT, R18, 0xe, P1 ;  /* 0x0000000e1200780c */ /* 0x000fda0000f24470 */
[----:B------:R-:W0:Y:S01]  /*0e50*/  @!P1 LDS R0, [R13+0x40] ;  /* 0x000040000d009984 */ /* 0x000e220000000800 */
[----:B------:R-:W0:Y:S08]  /*0e60*/  @!P1 LDC R4, c[0x3][0x1c] ;  /* 0x00c00700ff049b82 */ /* 0x000e300000000800 */
[----:B------:R-:W1:Y:S01]  /*0e70*/  @!P1 LDC R5, c[0x3][0x40] ;  /* 0x00c01000ff059b82 */ /* 0x000e620000000800 */
[C---:B0-----:R-:W-:Y:S01]  /*0e80*/  @!P1 FFMA R4, R0.reuse, R4, R11 ;  /* 0x0000000400049223 */ /* 0x041fe2000000000b */
[----:B-1----:R-:W-:Y:S01]  /*0e90*/  @!P1 FFMA R0, R0, R5, R14 ;  /* 0x0000000500009223 */ /* 0x002fe2000000000e */
[----:B------:R-:W-:Y:S06]  /*0ea0*/  @!P1 BRA `(.L_x_23) ;  /* 0x0000000000249947 */ /* 0x000fec0003800000 */
[----:B------:R-:W2:Y:S01]  /*0eb0*/  LDG.E.CONSTANT R0, desc[UR12][R8.64] ;  /* 0x0000000c08007981 */ /* 0x000ea2000c1e9900 */
[----:B------:R-:W2:Y:S01]  /*0ec0*/  LDCU UR4, c[0x3][0x1c] ;  /* 0x00c00380ff0477ac */ /* 0x000ea20008000800 */
[----:B------:R-:W0:Y:S01]  /*0ed0*/  LDCU UR5, c[0x3][0x40] ;  /* 0x00c00800ff0577ac */ /* 0x000e220008000800 */
[C---:B--2---:R-:W-:Y:S01]  /*0ee0*/  FFMA R4, R0.reuse, UR4, R11 ;  /* 0x0000000400047c23 */ /* 0x044fe2000800000b */
[----:B0-----:R-:W-:Y:S01]  /*0ef0*/  FFMA R0, R0, UR5, R14 ;  /* 0x0000000500007c23 */ /* 0x001fe2000800000e */
[----:B------:R-:W-:Y:S06]  /*0f00*/  BRA `(.L_x_23) ;  /* 0x00000000000c7947 */ /* 0x000fec0003800000 */
.L_x_22:
[----:B------:R-:W-:Y:S01]  /*0f10*/  PLOP3.LUT P0, PT, PT, PT, PT, 0x80, 0x8 ;  /* 0x000000000008781c */ /* 0x000fe20003f0f070 */
[----:B------:R-:W-:Y:S01]  /*0f20*/  FADD R4, RZ, R11 ;  /* 0x0000000bff047221 */ /* 0x000fe20000000000 */
[----:B------:R-:W-:-:S11]  /*0f30*/  FADD R0, RZ, R14 ;  /* 0x0000000eff007221 */ /* 0x000fd60000000000 */
.L_x_23:
[----:B------:R-:W-:Y:S05]  /*0f40*/  BSYNC.RECONVERGENT B0 ;  /* 0x0000000000007941 */ /* 0x000fea0003800200 */
.L_x_21:
[----:B------:R-:W-:Y:S04]  /*0f50*/  BSSY.RECONVERGENT B0, `(.L_x_24) ;  /* 0x0000012000007945 */ /* 0x000fe80003800200 */
[----:B------:R-:W-:Y:S05]  /*0f60*/  @P0 BRA `(.L_x_25) ;  /* 0x0000000000380947 */ /* 0x000fea0003800000 */
[----:B------:R-:W-:-:S04]  /*0f70*/  VIMNMX.U32 R18, PT, PT, R18, R19, !PT ;  /* 0x0000001312127248 */ /* 0x000fc80007fe0000 */
[----:B------:R-:W-:-:S13]  /*0f80*/  ISETP.GT.U32.AND P0, PT, R18, 0xe, PT ;  /* 0x0000000e1200780c */ /* 0x000fda0003f04070 */
        /* <DEDUP_REMOVED lines=12> */
.L_x_25:
[----:B------:R-:W-:Y:S01]  /*1050*/  FADD R5, RZ, R4 ;  /* 0x00000004ff057221 */ /* 0x000fe20000000000 */
[----:B------:R-:W-:-:S07]  /*1060*/  FADD R6, RZ, R0 ;  /* 0x00000000ff067221 */ /* 0x000fce0000000000 */
.L_x_26:
[----:B------:R-:W-:Y:S05]  /*1070*/  BSYNC.RECONVERGENT B0 ;  /* 0x0000000000007941 */ /* 0x000fea0003800200 */
.L_x_24:
[----:B------:R-:W-:Y:S01]  /*1080*/  FMUL R6, R6, R6 ;  /* 0x0000000606067220 */ /* 0x000fe20000400000 */
[----:B------:R-:W-:Y:S03]  /*1090*/  BSSY.RECONVERGENT B0, `(.L_x_27) ;  /* 0x000000e000007945 */ /* 0x000fe60003800200 */
[----:B------:R-:W-:-:S04]  /*10a0*/  FFMA R0, R5, R5, R6 ;  /* 0x0000000505007223 */ /* 0x000fc80000000006 */
[----:B------:R0:W1:Y:S01]  /*10b0*/  MUFU.RSQ R7, R0 ;  /* 0x0000000000077308 */ /* 0x0000620000001400 */
[----:B------:R-:W-:-:S04]  /*10c0*/  IADD3 R4, PT, PT, R0, -0xd000000, RZ ;  /* 0xf300000000047810 */ /* 0x000fc80007ffe0ff */
[----:B------:R-:W-:-:S13]  /*10d0*/  ISETP.GT.U32.AND P0, PT, R4, 0x727fffff, PT ;  /* 0x727fffff0400780c */ /* 0x000fda0003f04070 */
[----:B01----:R-:W-:Y:S05]  /*10e0*/  @!P0 BRA `(.L_x_28) ;  /* 0x0000000000108947 */ /* 0x003fea0003800000 */
[----:B------:R-:W-:-:S07]  /*10f0*/  MOV R9, 0x1110 ;  /* 0x0000111000097802 */ /* 0x000fce0000000f00 */
[----:B------:R-:W-:Y:S05]  /*1100*/  CALL.REL.NOINC `($__internal_0_$__cuda_sm20_sqrt_rn_f32_slowpath) ;  /* 0x0000000000307944 */ /* 0x000fea0003c00000 */
[----:B------:R-:W-:Y:S01]  /*1110*/  MOV R5, R0 ;  /* 0x0000000000057202 */ /* 0x000fe20000000f00 */
[----:B------:R-:W-:Y:S06]  /*1120*/  BRA `(.L_x_29) ;  /* 0x0000000000107947 */ /* 0x000fec0003800000 */
.L_x_28:
[----:B------:R-:W-:Y:S01]  /*1130*/  FMUL.FTZ R5, R0, R7 ;  /* 0x0000000700057220 */ /* 0x000fe20000410000 */
[----:B------:R-:W-:-:S03]  /*1140*/  FMUL.FTZ R4, R7, 0.5 ;  /* 0x3f00000007047820 */ /* 0x000fc60000410000 */
[----:B------:R-:W-:-:S04]  /*1150*/  FFMA R0, -R5, R5, R0 ;  /* 0x0000000505007223 */ /* 0x000fc80000000100 */
[----:B------:R-:W-:-:S07]  /*1160*/  FFMA R5, R0, R4, R5 ;  /* 0x0000000400057223 */ /* 0x000fce0000000005 */
.L_x_29:
[----:B------:R-:W-:Y:S05]  /*1170*/  BSYNC.RECONVERGENT B0 ;  /* 0x0000000000007941 */ /* 0x000fea0003800200 */
.L_x_27:
[----:B------:R-:W0:Y:S02]  /*1180*/  LDCU.64 UR4, c[0x0][0x388] ;  /* 0x00007100ff0477ac */ /* 0x000e240008000a00 */
[----:B0-----:R-:W-:-:S04]  /*1190*/  IADD3 R2, P0, P1, R21, UR4, R2 ;  /* 0x0000000415027c10 */ /* 0x001fc8000f91e002 */
[----:B------:R-:W-:-:S05]  /*11a0*/  IADD3.X R3, PT, PT, R23, UR5, R12, P0, P1 ;  /* 0x0000000517037c10 */ /* 0x000fca00087e240c */
[----:B------:R-:W-:Y:S01]  /*11b0*/  STG.E desc[UR12][R2.64], R5 ;  /* 0x0000000502007986 */ /* 0x000fe2000c10190c */
[----:B------:R-:W-:Y:S05]  /*11c0*/  EXIT ;  /* 0x000000000000794d */ /* 0x000fea0003800000 */
        .weak           $__internal_0_$__cuda_sm20_sqrt_rn_f32_slowpath
        .type           $__internal_0_$__cuda_sm20_sqrt_rn_f32_slowpath,@function
        .size           $__internal_0_$__cuda_sm20_sqrt_rn_f32_slowpath,(.L_x_32 - $__internal_0_$__cuda_sm20_sqrt_rn_f32_slowpath)
$__internal_0_$__cuda_sm20_sqrt_rn_f32_slowpath:
[----:B------:R-:W-:-:S13]  /*11d0*/  LOP3.LUT P0, RZ, R0, 0x7fffffff, RZ, 0xc0, !PT ;  /* 0x7fffffff00ff7812 */ /* 0x000fda000780c0ff */
[----:B------:R-:W-:Y:S01]  /*11e0*/  @!P0 IMAD.MOV.U32 R4, RZ, RZ, R0 ;  /* 0x000000ffff048224 */ /* 0x000fe200078e0000 */
[----:B------:R-:W-:Y:S06]  /*11f0*/  @!P0 BRA `(.L_x_30) ;  /* 0x0000000000408947 */ /* 0x000fec0003800000 */
[----:B------:R-:W-:-:S13]  /*1200*/  FSETP.GEU.FTZ.AND P0, PT, R0, RZ, PT ;  /* 0x000000ff0000720b */ /* 0x000fda0003f1e000 */
[----:B------:R-:W-:Y:S01]  /*1210*/  @!P0 MOV R4, 0x7fffffff ;  /* 0x7fffffff00048802 */ /* 0x000fe20000000f00 */
[----:B------:R-:W-:Y:S06]  /*1220*/  @!P0 BRA `(.L_x_30) ;  /* 0x0000000000348947 */ /* 0x000fec0003800000 */
[----:B------:R-:W-:-:S13]  /*1230*/  FSETP.GTU.FTZ.AND P0, PT, |R0|, +INF , PT ;  /* 0x7f8000000000780b */ /* 0x000fda0003f1c200 */
[----:B------:R-:W-:Y:S01]  /*1240*/  @P0 FADD.FTZ R4, R0, 1 ;  /* 0x3f80000000040421 */ /* 0x000fe20000010000 */
[----:B------:R-:W-:Y:S06]  /*1250*/  @P0 BRA `(.L_x_30) ;  /* 0x0000000000280947 */ /* 0x000fec0003800000 */
[----:B------:R-:W-:-:S13]  /*1260*/  FSETP.NEU.FTZ.AND P0, PT, |R0|, +INF , PT ;  /* 0x7f8000000000780b */ /* 0x000fda0003f1d200 */
[----:B------:R-:W-:-:S04]  /*1270*/  @P0 FFMA R5, R0, 1.84467440737095516160e+19, RZ ;  /* 0x5f80000000050823 */ /* 0x000fc800000000ff */
[----:B------:R-:W0:Y:S02]  /*1280*/  @P0 MUFU.RSQ R4, R5 ;  /* 0x0000000500040308 */ /* 0x000e240000001400 */
[----:B0-----:R-:W-:Y:S01]  /*1290*/  @P0 FMUL.FTZ R6, R5, R4 ;  /* 0x0000000405060220 */ /* 0x001fe20000410000 */
[----:B------:R-:W-:Y:S01]  /*12a0*/  @P0 FMUL.FTZ R8, R4, 0.5 ;  /* 0x3f00000004080820 */ /* 0x000fe20000410000 */
[----:B------:R-:W-:Y:S02]  /*12b0*/  @!P0 MOV R4, R0 ;  /* 0x0000000000048202 */ /* 0x000fe40000000f00 */
[----:B------:R-:W-:-:S04]  /*12c0*/  @P0 FADD.FTZ R7, -R6, -RZ ;  /* 0x800000ff06070221 */ /* 0x000fc80000010100 */
[----:B------:R-:W-:-:S04]  /*12d0*/  @P0 FFMA R7, R6, R7, R5 ;  /* 0x0000000706070223 */ /* 0x000fc80000000005 */
[----:B------:R-:W-:-:S04]  /*12e0*/  @P0 FFMA R7, R7, R8, R6 ;  /* 0x0000000807070223 */ /* 0x000fc80000000006 */
[----:B------:R-:W-:-:S07]  /*12f0*/  @P0 FMUL.FTZ R4, R7, 2.3283064365386962891e-10 ;  /* 0x2f80000007040820 */ /* 0x000fce0000410000 */
.L_x_30:
[----:B------:R-:W-:Y:S02]  /*1300*/  HFMA2 R5, -RZ, RZ, 0, 0 ;  /* 0x00000000ff057431 */ /* 0x000fe400000001ff */
[----:B------:R-:W-:Y:S01]  /*1310*/  IMAD.MOV.U32 R0, RZ, RZ, R4 ;  /* 0x000000ffff007224 */ /* 0x000fe200078e0004 */
[----:B------:R-:W-:-:S04]  /*1320*/  MOV R4, R9 ;  /* 0x0000000900047202 */ /* 0x000fc80000000f00 */
[----:B------:R-:W-:Y:S05]  /*1330*/  RET.REL.NODEC R4 `(sobel_filter) ;  /* 0xffffffec04307950 */ /* 0x000fea0003c3ffff */
.L_x_31:
[----:B------:R-:W-:-:S00]  /*1340*/  BRA `(.L_x_31) ;  /* 0xfffffffc00fc7947 */ /* 0x000fc0000383ffff */
[----:B------:R-:W-:-:S00]  /*1350*/  NOP ;  /* 0x0000000000007918 */ /* 0x000fc00000000000 */
        /* <DEDUP_REMOVED lines=10> */
.L_x_32:


//--------------------- .nv.shared.sobel_filter   --------------------------
	.section	.nv.shared.sobel_filter,"aw",@nobits
	.sectionflags	@""
	.align	4
.nv.shared.sobel_filter:
	.zero		2048


//--------------------- .nv.shared.reserved.0     --------------------------
	.section	.nv.shared.reserved.0,"aw",@nobits
	.weak		__nv_reservedSMEM_offset_0_alias
	.size		__nv_reservedSMEM_offset_0_alias, 0, 64
	.other		__nv_reservedSMEM_offset_0_alias,@"STO_CUDA_RESERVED_SHARED STV_DEFAULT"
__nv_reservedSMEM_offset_0_alias:
	.zero		0
	.zero		64


//--------------------- .nv.constant0.sobel_filter --------------------------
	.section	.nv.constant0.sobel_filter,"a",@progbits
	.sectionflags	@""
	.align	4
.nv.constant0.sobel_filter:
	.zero		944


//--------------------- SYMBOLS --------------------------

	.type		.nv.reservedSmem.offset0,@object
	.size		.nv.reservedSmem.offset0,0x4
	.type		.nv.reservedSmem.cap,@object
	.size		.nv.reservedSmem.cap,0x4
